//
// Generated by NVIDIA NVVM Compiler
//
// Compiler Build ID: CL-36424714
// Cuda compilation tools, release 13.0, V13.0.88
// Based on NVVM 20.0.0
//

.version 9.0
.target sm_100
.address_size 64

	// .globl	_Z18kernel_compute_gpuiiPi

.visible .entry _Z18kernel_compute_gpuiiPi(
	.param .u32 _Z18kernel_compute_gpuiiPi_param_0,
	.param .u32 _Z18kernel_compute_gpuiiPi_param_1,
	.param .u64 .ptr .align 1 _Z18kernel_compute_gpuiiPi_param_2
)
{
	.reg .pred 	%p<7>;
	.reg .b32 	%r<29>;
	.reg .b64 	%rd<5>;

	ld.param.u32 	%r13, [_Z18kernel_compute_gpuiiPi_param_0];
	ld.param.u32 	%r12, [_Z18kernel_compute_gpuiiPi_param_1];
	ld.param.u64 	%rd2, [_Z18kernel_compute_gpuiiPi_param_2];
	mov.u32 	%r14, %ctaid.x;
	mov.u32 	%r15, %ntid.x;
	mov.u32 	%r16, %tid.x;
	mad.lo.s32 	%r1, %r14, %r15, %r16;
	setp.ge.s32 	%p1, %r1, %r13;
	setp.lt.s32 	%p2, %r12, 1;
	or.pred  	%p3, %p1, %p2;
	@%p3 bra 	$L__BB0_7;
	cvta.to.global.u64 	%rd3, %rd2;
	mul.wide.s32 	%rd4, %r1, 4;
	add.s64 	%rd1, %rd3, %rd4;
	ld.global.u32 	%r28, [%rd1];
	mov.b32 	%r25, 0;
$L__BB0_2:
	add.s32 	%r19, %r28, %r25;
	mad.lo.s32 	%r27, %r28, %r28, %r19;
	setp.eq.s32 	%p4, %r27, 1;
	mov.b32 	%r28, 0;
	@%p4 bra 	$L__BB0_5;
	mov.b32 	%r28, 0;
$L__BB0_4:
	shr.u32 	%r21, %r27, 31;
	add.s32 	%r22, %r27, %r21;
	shr.s32 	%r8, %r22, 1;
	add.s32 	%r28, %r28, 1;
	and.b32  	%r23, %r27, -2;
	setp.ne.s32 	%p5, %r23, 2;
	mov.u32 	%r27, %r8;
	@%p5 bra 	$L__BB0_4;
$L__BB0_5:
	add.s32 	%r25, %r25, 1;
	setp.ne.s32 	%p6, %r25, %r12;
	@%p6 bra 	$L__BB0_2;
	st.global.u32 	[%rd1], %r28;
$L__BB0_7:
	ret;

}


// ===== COMPILED SASS (sm_100) =====

	.target	sm_100

	.elftype	@"ET_EXEC"


//--------------------- .note.nv.tkinfo           --------------------------
	.section	.note.nv.tkinfo,"",@"SHT_NOTE"
	.sectionflags	@"SHF_NOTE_NV_TKINFO"
	.tkinfo
        /*0018*/ 	.word	0x00000002
        /*0030*/ 	.string	""
        /*0030*/ 	.string	"ptxas"
        /*0030*/ 	.string	"Cuda compilation tools, release 13.0, V13.0.88"
        /*0030*/ 	.string	"Build cuda_13.0.r13.0/compiler.36424714_0"
        /*0030*/ 	.string	"-arch sm_100 -m 64 "



//--------------------- .note.nv.cuinfo           --------------------------
	.section	.note.nv.cuinfo,"",@"SHT_NOTE"
	.sectionflags	@"SHF_NOTE_NV_CUINFO"
        /*0018*/ 	.short	0x0002
        /*001a*/ 	.short	0x0064
        /*001c*/ 	.short	0x0082
	.zero		2


//--------------------- .nv.info                  --------------------------
	.section	.nv.info,"",@"SHT_CUDA_INFO"
	.align	4


	//----- nvinfo : EIATTR_REGCOUNT
	.align		4
        /*0000*/ 	.byte	0x04, 0x2f
        /*0002*/ 	.short	(.L_1 - .L_0)
	.align		4
.L_0:
        /*0004*/ 	.word	index@(_Z18kernel_compute_gpuiiPi)
        /*0008*/ 	.word	0x00000008


	//----- nvinfo : EIATTR_FRAME_SIZE
	.align		4
.L_1:
        /*000c*/ 	.byte	0x04, 0x11
        /*000e*/ 	.short	(.L_3 - .L_2)
	.align		4
.L_2:
        /*0010*/ 	.word	index@(_Z18kernel_compute_gpuiiPi)
        /*0014*/ 	.word	0x00000000


	//----- nvinfo : EIATTR_MIN_STACK_SIZE
	.align		4
.L_3:
        /*0018*/ 	.byte	0x04, 0x12
        /*001a*/ 	.short	(.L_5 - .L_4)
	.align		4
.L_4:
        /*001c*/ 	.word	index@(_Z18kernel_compute_gpuiiPi)
        /*0020*/ 	.word	0x00000000
.L_5:


//--------------------- .nv.compat                --------------------------
	.section	.nv.compat,"",@"SHT_CUDA_COMPAT_INFO"
	.align	4
        /*0000*/ 	.byte	0x02, 0x09, 0x00, 0x00, 0x02, 0x02, 0x01, 0x00, 0x02, 0x05, 0x05, 0x00, 0x03, 0x07, 0x01, 0x01
        /*0010*/ 	.byte	0x02, 0x03, 0x00, 0x00, 0x02, 0x06, 0x01, 0x00, 0x04, 0x0b, 0x08, 0x00, 0x09, 0x00, 0x00, 0x00
        /*0020*/ 	.byte	0x00, 0x00, 0x00, 0x00


//--------------------- .nv.info._Z18kernel_compute_gpuiiPi --------------------------
	.section	.nv.info._Z18kernel_compute_gpuiiPi,"",@"SHT_CUDA_INFO"
	.sectionflags	@""
	.align	4


	//----- nvinfo : EIATTR_CUDA_API_VERSION
	.align		4
        /*0000*/ 	.byte	0x04, 0x37
        /*0002*/ 	.short	(.L_7 - .L_6)
.L_6:
        /*0004*/ 	.word	0x00000082


	//----- nvinfo : EIATTR_KPARAM_INFO
	.align		4
.L_7:
        /*0008*/ 	.byte	0x04, 0x17
        /*000a*/ 	.short	(.L_9 - .L_8)
.L_8:
        /*000c*/ 	.word	0x00000000
        /*0010*/ 	.short	0x0002
        /*0012*/ 	.short	0x0008
        /*0014*/ 	.byte	0x00, 0xf5, 0x21, 0x00


	//----- nvinfo : EIATTR_KPARAM_INFO
	.align		4
.L_9:
        /*0018*/ 	.byte	0x04, 0x17
        /*001a*/ 	.short	(.L_11 - .L_10)
.L_10:
        /*001c*/ 	.word	0x00000000
        /*0020*/ 	.short	0x0001
        /*0022*/ 	.short	0x0004
        /*0024*/ 	.byte	0x00, 0xf0, 0x11, 0x00


	//----- nvinfo : EIATTR_KPARAM_INFO
	.align		4
.L_11:
        /*0028*/ 	.byte	0x04, 0x17
        /*002a*/ 	.short	(.L_13 - .L_12)
.L_12:
        /*002c*/ 	.word	0x00000000
        /*0030*/ 	.short	0x0000
        /*0032*/ 	.short	0x0000
        /*0034*/ 	.byte	0x00, 0xf0, 0x11, 0x00


	//----- nvinfo : EIATTR_SPARSE_MMA_MASK
	.align		4
.L_13:
        /*0038*/ 	.byte	0x03, 0x50
        /*003a*/ 	.short	0x0000


	//----- nvinfo : EIATTR_MAXREG_COUNT
	.align		4
        /*003c*/ 	.byte	0x03, 0x1b
        /*003e*/ 	.short	0x00ff


	//----- nvinfo : EIATTR_MERCURY_ISA_VERSION
	.align		4
        /*0040*/ 	.byte	0x03, 0x5f
        /*0042*/ 	.short	0x0101


	//----- nvinfo : EIATTR_VRC_CTA_INIT_COUNT
	.align		4
        /*0044*/ 	.byte	0x02, 0x4a
	.zero		1
	.zero		1


	//----- nvinfo : EIATTR_EXIT_INSTR_OFFSETS
	.align		4
        /*0048*/ 	.byte	0x04, 0x1c
        /*004a*/ 	.short	(.L_15 - .L_14)


	//   ....[0]....
.L_14:
        /*004c*/ 	.word	0x00000080


	//   ....[1]....
        /*0050*/ 	.word	0x00000210


	//----- nvinfo : EIATTR_CRS_STACK_SIZE
	.align		4
.L_15:
        /*0054*/ 	.byte	0x04, 0x1e
        /*0056*/ 	.short	(.L_17 - .L_16)
.L_16:
        /*0058*/ 	.word	0x00000000


	//----- nvinfo : EIATTR_CBANK_PARAM_SIZE
	.align		4
.L_17:
        /*005c*/ 	.byte	0x03, 0x19
        /*005e*/ 	.short	0x0010


	//----- nvinfo : EIATTR_PARAM_CBANK
	.align		4
        /*0060*/ 	.byte	0x04, 0x0a
        /*0062*/ 	.short	(.L_19 - .L_18)
	.align		4
.L_18:
        /*0064*/ 	.word	index@(.nv.constant0._Z18kernel_compute_gpuiiPi)
        /*0068*/ 	.short	0x0380
        /*006a*/ 	.short	0x0010


	//----- nvinfo : EIATTR_SW_WAR
	.align		4
.L_19:
        /*006c*/ 	.byte	0x04, 0x36
        /*006e*/ 	.short	(.L_21 - .L_20)
.L_20:
        /*0070*/ 	.word	0x00000008
.L_21:


//--------------------- .nv.callgraph             --------------------------
	.section	.nv.callgraph,"",@"SHT_CUDA_CALLGRAPH"
	.align	4
	.sectionentsize	8
	.align		4
        /*0000*/ 	.word	0x00000000
	.align		4
        /*0004*/ 	.word	0xffffffff
	.align		4
        /*0008*/ 	.word	0x00000000
	.align		4
        /*000c*/ 	.word	0xfffffffe
	.align		4
        /*0010*/ 	.word	0x00000000
	.align		4
        /*0014*/ 	.word	0xfffffffd
	.align		4
        /*0018*/ 	.word	0x00000000
	.align		4
        /*001c*/ 	.word	0xfffffffc


//--------------------- .text._Z18kernel_compute_gpuiiPi --------------------------
	.section	.text._Z18kernel_compute_gpuiiPi,"ax",@progbits
	.align	128
        .global         _Z18kernel_compute_gpuiiPi
        .type           _Z18kernel_compute_gpuiiPi,@function
        .size           _Z18kernel_compute_gpuiiPi,(.L_x_5 - _Z18kernel_compute_gpuiiPi)
        .other          _Z18kernel_compute_gpuiiPi,@"STO_CUDA_ENTRY STV_DEFAULT"
_Z18kernel_compute_gpuiiPi:
.text._Z18kernel_compute_gpuiiPi:
[----:B------:R-:W-:Y:S01]  /*0000*/  LDC R1, c[0x0][0x37c] ;  /* 0x0000df00ff017b82 */ /* 0x000fe20000000800 */
[----:B------:R-:W0:Y:S07]  /*0010*/  S2R R0, SR_TID.X ;  /* 0x0000000000007919 */ /* 0x000e2e0000002100 */
[----:B------:R-:W0:Y:S08]  /*0020*/  S2UR UR4, SR_CTAID.X ;  /* 0x00000000000479c3 */ /* 0x000e300000002500 */
[----:B------:R-:W0:Y:S08]  /*0030*/  LDC R5, c[0x0][0x360] ;  /* 0x0000d800ff057b82 */ /* 0x000e300000000800 */
[----:B------:R-:W1:Y:S01]  /*0040*/  LDC.64 R2, c[0x0][0x380] ;  /* 0x0000e000ff027b82 */ /* 0x000e620000000a00 */
[----:B0-----:R-:W-:Y:S01]  /*0050*/  IMAD R5, R5, UR4, R0 ;  /* 0x0000000405057c24 */ /* 0x001fe2000f8e0200 */
[----:B-1----:R-:W-:-:S04]  /*0060*/  ISETP.GE.AND P0, PT, R3, 0x1, PT ;  /* 0x000000010300780c */ /* 0x002fc80003f06270 */
[----:B------:R-:W-:-:S13]  /*0070*/  ISETP.GE.OR P0, PT, R5, R2, !P0 ;  /* 0x000000020500720c */ /* 0x000fda0004706670 */
[----:B------:R-:W-:Y:S05]  /*0080*/  @P0 EXIT ;  /* 0x000000000000094d */ /* 0x000fea0003800000 */
[----:B------:R-:W0:Y:S01]  /*0090*/  LDC.64 R2, c[0x0][0x388] ;  /* 0x0000e200ff027b82 */ /* 0x000e220000000a00 */
[----:B------:R-:W1:Y:S01]  /*00a0*/  LDCU.64 UR6, c[0x0][0x358] ;  /* 0x00006b00ff0677ac */ /* 0x000e620008000a00 */
[----:B0-----:R-:W-:-:S05]  /*00b0*/  IMAD.WIDE R2, R5, 0x4, R2 ;  /* 0x0000000405027825 */ /* 0x001fca00078e0202 */
[----:B-1----:R0:W5:Y:S01]  /*00c0*/  LDG.E R5, desc[UR6][R2.64] ;  /* 0x0000000602057981 */ /* 0x002162000c1e1900 */
[----:B------:R-:W-:-:S05]  /*00d0*/  UMOV UR4, URZ ;  /* 0x000000ff00047c82 */ /* 0x000fca0008000000 */
.L_x_3:
[C---:B-----5:R-:W-:Y:S01]  /*00e0*/  VIADD R0, R5.reuse, UR4 ;  /* 0x0000000405007c36 */ /* 0x060fe20008000000 */
[----:B------:R-:W1:Y:S01]  /*00f0*/  LDCU UR5, c[0x0][0x384] ;  /* 0x00007080ff0577ac */ /* 0x000e620008000800 */
[----:B------:R-:W-:Y:S02]  /*0100*/  BSSY.RECONVERGENT B0, `(.L_x_0) ;  /* 0x000000e000007945 */ /* 0x000fe40003800200 */
[----:B------:R-:W-:Y:S01]  /*0110*/  IMAD R0, R5, R5, R0 ;  /* 0x0000000505007224 */ /* 0x000fe200078e0200 */
[----:B------:R-:W-:Y:S01]  /*0120*/  UIADD3 UR4, UPT, UPT, UR4, 0x1, URZ ;  /* 0x0000000104047890 */ /* 0x000fe2000fffe0ff */
[----:B------:R-:W-:-:S03]  /*0130*/  IMAD.MOV.U32 R5, RZ, RZ, RZ ;  /* 0x000000ffff057224 */ /* 0x000fc600078e00ff */
[----:B------:R-:W-:Y:S01]  /*0140*/  ISETP.NE.AND P0, PT, R0, 0x1, PT ;  /* 0x000000010000780c */ /* 0x000fe20003f05270 */
[----:B-1----:R-:W-:-:S12]  /*0150*/  UISETP.NE.AND UP0, UPT, UR4, UR5, UPT ;  /* 0x000000050400728c */ /* 0x002fd8000bf05270 */
[----:B------:R-:W-:Y:S05]  /*0160*/  @!P0 BRA `(.L_x_1) ;  /* 0x00000000001c8947 */ /* 0x000fea0003800000 */
[----:B------:R-:W-:-:S07]  /*0170*/  IMAD.MOV.U32 R5, RZ, RZ, RZ ;  /* 0x000000ffff057224 */ /* 0x000fce00078e00ff */
.L_x_2:
[C---:B------:R-:W-:Y:S01]  /*0180*/  LOP3.LUT R4, R0.reuse, 0xfffffffe, RZ, 0xc0, !PT ;  /* 0xfffffffe00047812 */ /* 0x040fe200078ec0ff */
[----:B------:R-:W-:Y:S01]  /*0190*/  VIADD R5, R5, 0x1 ;  /* 0x0000000105057836 */ /* 0x000fe20000000000 */
[----:B------:R-:W-:Y:S02]  /*01a0*/  LEA.HI R0, R0, R0, RZ, 0x1 ;  /* 0x0000000000007211 */ /* 0x000fe400078f08ff */
[----:B------:R-:W-:Y:S02]  /*01b0*/  ISETP.NE.AND P0, PT, R4, 0x2, PT ;  /* 0x000000020400780c */ /* 0x000fe40003f05270 */
[----:B------:R-:W-:-:S11]  /*01c0*/  SHF.R.S32.HI R0, RZ, 0x1, R0 ;  /* 0x00000001ff007819 */ /* 0x000fd60000011400 */
[----:B------:R-:W-:Y:S05]  /*01d0*/  @P0 BRA `(.L_x_2) ;  /* 0xfffffffc00e80947 */ /* 0x000fea000383ffff */
.L_x_1:
[----:B------:R-:W-:Y:S05]  /*01e0*/  BSYNC.RECONVERGENT B0 ;  /* 0x0000000000007941 */ /* 0x000fea0003800200 */
.L_x_0:
[----:B------:R-:W-:Y:S05]  /*01f0*/  BRA.U UP0, `(.L_x_3) ;  /* 0xfffffffd00b87547 */ /* 0x000fea000b83ffff */
[----:B------:R-:W-:Y:S01]  /*0200*/  STG.E desc[UR6][R2.64], R5 ;  /* 0x0000000502007986 */ /* 0x000fe2000c101906 */
[----:B------:R-:W-:Y:S05]  /*0210*/  EXIT ;  /* 0x000000000000794d */ /* 0x000fea0003800000 */
.L_x_4:
[----:B------:R-:W-:-:S00]  /*0220*/  BRA `(.L_x_4) ;  /* 0xfffffffc00fc7947 */ /* 0x000fc0000383ffff */
[----:B------:R-:W-:-:S00]  /*0230*/  NOP ;  /* 0x0000000000007918 */ /* 0x000fc00000000000 */
        /* <DEDUP_REMOVED lines=12> */
.L_x_5:


//--------------------- .nv.shared.reserved.0     --------------------------
	.section	.nv.shared.reserved.0,"aw",@nobits
	.weak		__nv_reservedSMEM_offset_0_alias
	.size		__nv_reservedSMEM_offset_0_alias, 0, 64
	.other		__nv_reservedSMEM_offset_0_alias,@"STO_CUDA_RESERVED_SHARED STV_DEFAULT"
__nv_reservedSMEM_offset_0_alias:
	.zero		0
	.zero		64


//--------------------- .nv.constant0._Z18kernel_compute_gpuiiPi --------------------------
	.section	.nv.constant0._Z18kernel_compute_gpuiiPi,"a",@progbits
	.sectionflags	@""
	.align	4
.nv.constant0._Z18kernel_compute_gpuiiPi:
	.zero		912


//--------------------- SYMBOLS --------------------------

	.type		.nv.reservedSmem.offset0,@object
	.size		.nv.reservedSmem.offset0,0x4
